	.headerflags	@"EF_CUDA_TEXMODE_UNIFIED EF_CUDA_64BIT_ADDRESS EF_CUDA_ACCELERATORS EF_CUDA_SM90 EF_CUDA_VIRTUAL_SM(EF_CUDA_SM90)"
	.elftype	@"ET_EXEC"


//--------------------- .nv.info                  --------------------------
	.section	.nv.info,"",@"SHT_CUDA_INFO"
	.align	4


	//----- nvinfo : EIATTR_REGCOUNT
	.align		4
        /*0000*/ 	.byte	0x04, 0x2f
        /*0002*/ 	.short	(.L_2 - .L_1)
	.align		4
.L_1:
        /*0004*/ 	.word	index@(triton_poi_fused_cat_10)
        /*0008*/ 	.word	0x00000011


	//----- nvinfo : EIATTR_MIN_STACK_SIZE
	.align		4
.L_2:
        /*000c*/ 	.byte	0x04, 0x12
        /*000e*/ 	.short	(.L_4 - .L_3)
	.align		4
.L_3:
        /*0010*/ 	.word	index@(triton_poi_fused_cat_10)
        /*0014*/ 	.word	0x00000000


	//----- nvinfo : EIATTR_FRAME_SIZE
	.align		4
.L_4:
        /*0018*/ 	.byte	0x04, 0x11
        /*001a*/ 	.short	(.L_6 - .L_5)
	.align		4
.L_5:
        /*001c*/ 	.word	index@(triton_poi_fused_cat_10)
        /*0020*/ 	.word	0x00000000


	//----- nvinfo : EIATTR_MIN_STACK_SIZE
	.align		4
.L_6:
        /*0024*/ 	.byte	0x04, 0x12
        /*0026*/ 	.short	(.L_8 - .L_7)
	.align		4
.L_7:
        /*0028*/ 	.word	index@(triton_poi_fused_cat_10)
        /*002c*/ 	.word	0x00000000
.L_8:


//--------------------- .nv.info.triton_poi_fused_cat_10 --------------------------
	.section	.nv.info.triton_poi_fused_cat_10,"",@"SHT_CUDA_INFO"
	.sectionflags	@""
	.align	4


	//----- nvinfo : EIATTR_CUDA_API_VERSION
	.align		4
        /*0000*/ 	.byte	0x04, 0x37
        /*0002*/ 	.short	(.L_10 - .L_9)
.L_9:
        /*0004*/ 	.word	0x0000007c


	//----- nvinfo : EIATTR_KPARAM_INFO
	.align		4
.L_10:
        /*0008*/ 	.byte	0x04, 0x17
        /*000a*/ 	.short	(.L_12 - .L_11)
.L_11:
        /*000c*/ 	.word	0x00000000
        /*0010*/ 	.short	0x0003
        /*0012*/ 	.short	0x0018
        /*0014*/ 	.byte	0x00, 0xf0, 0x11, 0x00


	//----- nvinfo : EIATTR_KPARAM_INFO
	.align		4
.L_12:
        /*0018*/ 	.byte	0x04, 0x17
        /*001a*/ 	.short	(.L_14 - .L_13)
.L_13:
        /*001c*/ 	.word	0x00000000
        /*0020*/ 	.short	0x0002
        /*0022*/ 	.short	0x0010
        /*0024*/ 	.byte	0x00, 0xf4, 0x21, 0x00


	//----- nvinfo : EIATTR_KPARAM_INFO
	.align		4
.L_14:
        /*0028*/ 	.byte	0x04, 0x17
        /*002a*/ 	.short	(.L_16 - .L_15)
.L_15:
        /*002c*/ 	.word	0x00000000
        /*0030*/ 	.short	0x0001
        /*0032*/ 	.short	0x0008
        /*0034*/ 	.byte	0x00, 0xf4, 0x21, 0x00


	//----- nvinfo : EIATTR_KPARAM_INFO
	.align		4
.L_16:
        /*0038*/ 	.byte	0x04, 0x17
        /*003a*/ 	.short	(.L_18 - .L_17)
.L_17:
        /*003c*/ 	.word	0x00000000
        /*0040*/ 	.short	0x0000
        /*0042*/ 	.short	0x0000
        /*0044*/ 	.byte	0x00, 0xf4, 0x21, 0x00


	//----- nvinfo : EIATTR_SPARSE_MMA_MASK
	.align		4
.L_18:
        /*0048*/ 	.byte	0x03, 0x50
        /*004a*/ 	.short	0x0000


	//----- nvinfo : EIATTR_MAXREG_COUNT
	.align		4
        /*004c*/ 	.byte	0x03, 0x1b
        /*004e*/ 	.short	0x00ff


	//----- nvinfo : EIATTR_EXIT_INSTR_OFFSETS
	.align		4
        /*0050*/ 	.byte	0x04, 0x1c
        /*0052*/ 	.short	(.L_20 - .L_19)


	//   ....[0]....
.L_19:
        /*0054*/ 	.word	0x00000630


	//----- nvinfo : EIATTR_REQNTID
	.align		4
.L_20:
        /*0058*/ 	.byte	0x04, 0x10
        /*005a*/ 	.short	(.L_22 - .L_21)
.L_21:
        /*005c*/ 	.word	0x00000100
        /*0060*/ 	.word	0x00000001
        /*0064*/ 	.word	0x00000001


	//----- nvinfo : EIATTR_CBANK_PARAM_SIZE
	.align		4
.L_22:
        /*0068*/ 	.byte	0x03, 0x19
        /*006a*/ 	.short	0x001c


	//----- nvinfo : EIATTR_PARAM_CBANK
	.align		4
        /*006c*/ 	.byte	0x04, 0x0a
        /*006e*/ 	.short	(.L_24 - .L_23)
	.align		4
.L_23:
        /*0070*/ 	.word	index@(.nv.constant0.triton_poi_fused_cat_10)
        /*0074*/ 	.short	0x0210
        /*0076*/ 	.short	0x001c


	//----- nvinfo : EIATTR_SW_WAR
	.align		4
.L_24:
        /*0078*/ 	.byte	0x04, 0x36
        /*007a*/ 	.short	(.L_26 - .L_25)
.L_25:
        /*007c*/ 	.word	0x00000008
.L_26:


//--------------------- .nv.callgraph             --------------------------
	.section	.nv.callgraph,"",@"SHT_CUDA_CALLGRAPH"
	.align	4
	.sectionentsize	8
	.align		4
        /*0000*/ 	.word	0x00000000
	.align		4
        /*0004*/ 	.word	0xffffffff
	.align		4
        /*0008*/ 	.word	0x00000000
	.align		4
        /*000c*/ 	.word	0xfffffffe
	.align		4
        /*0010*/ 	.word	0x00000000
	.align		4
        /*0014*/ 	.word	0xfffffffd
	.align		4
        /*0018*/ 	.word	0x00000000
	.align		4
        /*001c*/ 	.word	0xfffffffc


//--------------------- .nv.constant4             --------------------------
	.section	.nv.constant4,"a",@progbits
	.align	8
	.align		8
.nv.constant4:
        /*0000*/ 	.dword	_$_str


//--------------------- .text.triton_poi_fused_cat_10 --------------------------
	.section	.text.triton_poi_fused_cat_10,"ax",@progbits
	.align	128
        .global         triton_poi_fused_cat_10
        .type           triton_poi_fused_cat_10,@function
        .size           triton_poi_fused_cat_10,(.L_x_1 - triton_poi_fused_cat_10)
        .other          triton_poi_fused_cat_10,@"STO_CUDA_ENTRY STV_DEFAULT"
triton_poi_fused_cat_10:
.text.triton_poi_fused_cat_10:
[----:B------:R-:W-:Y:S01]  /*0000*/  LDC R1, c[0x0][0x28] ;  /* 0x00000a00ff017b82 */ /* 0x000fe20000000800 */
[----:B------:R-:W1:Y:S07]  /*0010*/  S2R R0, SR_TID.X ;  /* 0x0000000000007919 */ /* 0x000e6e0000002100 */
[----:B------:R-:W2:Y:S01]  /*0020*/  LDC.64 R4, c[0x0][0x210] ;  /* 0x00008400ff047b82 */ /* 0x000ea20000000a00 */
[----:B------:R-:W-:Y:S01]  /*0030*/  ULDC.64 UR4, c[0x0][0x208] ;  /* 0x0000820000047ab9 */ /* 0x000fe20000000a00 */
[----:B------:R-:W-:Y:S01]  /*0040*/  ULDC.64 UR6, c[0x0][0x218] ;  /* 0x0000860000067ab9 */ /* 0x000fe20000000a00 */
[----:B------:R-:W3:Y:S01]  /*0050*/  S2R R3, SR_CTAID.X ;  /* 0x0000000000037919 */ /* 0x000ee20000002500 */
[----:B-1----:R-:W-:-:S05]  /*0060*/  IMAD.SHL.U32 R0, R0, 0x2, RZ ;  /* 0x0000000200007824 */ /* 0x002fca00078e00ff */
[----:B------:R-:W-:-:S05]  /*0070*/  LOP3.LUT R0, R0, 0x1fe, RZ, 0xc0, !PT ;  /* 0x000001fe00007812 */ /* 0x000fca00078ec0ff */
[----:B---3--:R-:W-:-:S05]  /*0080*/  IMAD R0, R3, 0x200, R0 ;  /* 0x0000020003007824 */ /* 0x008fca00078e0200 */
[----:B------:R-:W-:-:S04]  /*0090*/  SHF.R.S32.HI R3, RZ, 0x1f, R0 ;  /* 0x0000001fff037819 */ /* 0x000fc80000011400 */
[CC--:B------:R-:W-:Y:S02]  /*00a0*/  LEA.HI R6, R3.reuse, R0.reuse, RZ, 0x9 ;  /* 0x0000000003067211 */ /* 0x0c0fe400078f48ff */
[----:B------:R-:W-:Y:S02]  /*00b0*/  LEA.HI R3, R3, R0, RZ, 0x11 ;  /* 0x0000000003037211 */ /* 0x000fe400078f88ff */
[----:B------:R-:W-:Y:S02]  /*00c0*/  SHF.R.S32.HI R2, RZ, 0x9, R6 ;  /* 0x00000009ff027819 */ /* 0x000fe40000011406 */
[----:B------:R-:W-:Y:S02]  /*00d0*/  SHF.R.S32.HI R8, RZ, 0x11, R3 ;  /* 0x00000011ff087819 */ /* 0x000fe40000011403 */
[----:B------:R-:W-:Y:S02]  /*00e0*/  LEA.HI R7, R2, R2, RZ, 0x8 ;  /* 0x0000000202077211 */ /* 0x000fe400078f40ff */
[----:B------:R-:W-:Y:S01]  /*00f0*/  LOP3.LUT R3, R3, 0xfffe0000, RZ, 0xc0, !PT ;  /* 0xfffe000003037812 */ /* 0x000fe200078ec0ff */
[----:B------:R-:W-:Y:S01]  /*0100*/  IMAD.U32 R8, R8, 0x10000, RZ ;  /* 0x0001000008087824 */ /* 0x000fe200078e00ff */
[----:B------:R-:W-:-:S04]  /*0110*/  LOP3.LUT R7, R7, 0xffffff00, RZ, 0xc0, !PT ;  /* 0xffffff0007077812 */ /* 0x000fc800078ec0ff */
[----:B------:R-:W-:Y:S01]  /*0120*/  IADD3 R3, R8, R0, -R3 ;  /* 0x0000000008037210 */ /* 0x000fe20007ffe803 */
[----:B------:R-:W-:-:S04]  /*0130*/  IMAD.IADD R7, R2, 0x1, -R7 ;  /* 0x0000000102077824 */ /* 0x000fc800078e0a07 */
[----:B--2---:R-:W-:Y:S01]  /*0140*/  IMAD.WIDE R4, R3, 0x4, R4 ;  /* 0x0000000403047825 */ /* 0x004fe200078e0204 */
[----:B------:R-:W-:Y:S02]  /*0150*/  ISETP.GE.AND P1, PT, R7, 0x80, PT ;  /* 0x000000800700780c */ /* 0x000fe40003f26270 */
[----:B------:R-:W-:-:S11]  /*0160*/  CS2R R2, SRZ ;  /* 0x0000000000027805 */ /* 0x000fd6000001ff00 */
[----:B------:R1:W2:Y:S01]  /*0170*/  @!P1 LDG.E.64 R2, desc[UR4][R4.64] ;  /* 0x0000000404029981 */ /* 0x0002a2000c1e1b00 */
[----:B------:R-:W-:Y:S01]  /*0180*/  LOP3.LUT R9, R6, 0xfffffe00, RZ, 0xc0, !PT ;  /* 0xfffffe0006097812 */ /* 0x000fe200078ec0ff */
[C---:B------:R-:W-:Y:S01]  /*0190*/  IMAD.SHL.U32 R6, R7.reuse, 0x200, RZ ;  /* 0x0000020007067824 */ /* 0x040fe200078e00ff */
[----:B------:R-:W-:Y:S02]  /*01a0*/  SHF.R.S32.HI R11, RZ, 0x1f, R8 ;  /* 0x0000001fff0b7819 */ /* 0x000fe40000011408 */
[----:B------:R-:W-:Y:S01]  /*01b0*/  ISETP.GT.AND P0, PT, R7, 0x7f, PT ;  /* 0x0000007f0700780c */ /* 0x000fe20003f04270 */
[----:B------:R-:W-:-:S05]  /*01c0*/  IMAD.IADD R9, R0, 0x1, -R9 ;  /* 0x0000000100097824 */ /* 0x000fca00078e0a09 */
[----:B------:R-:W-:Y:S02]  /*01d0*/  IADD3 R8, P2, P3, R6, R9, R8 ;  /* 0x0000000906087210 */ /* 0x000fe40007b5e008 */
[----:B------:R-:W-:Y:S02]  /*01e0*/  SHF.R.S32.HI R9, RZ, 0x1f, R9 ;  /* 0x0000001fff097819 */ /* 0x000fe40000011409 */
[----:B------:R-:W-:-:S04]  /*01f0*/  SHF.R.S32.HI R6, RZ, 0x1f, R6 ;  /* 0x0000001fff067819 */ /* 0x000fc80000011406 */
[----:B------:R-:W-:Y:S02]  /*0200*/  IADD3.X R9, R6, R9, R11, P2, P3 ;  /* 0x0000000906097210 */ /* 0x000fe400017e640b */
[----:B-1----:R-:W-:-:S04]  /*0210*/  LEA R4, P2, R8, UR6, 0x2 ;  /* 0x0000000608047c11 */ /* 0x002fc8000f8410ff */
[----:B------:R-:W-:Y:S02]  /*0220*/  LEA.HI.X R5, R8, UR7, R9, 0x2, P2 ;  /* 0x0000000708057c11 */ /* 0x000fe400090f1409 */
[----:B------:R-:W-:-:S06]  /*0230*/  CS2R R8, SRZ ;  /* 0x0000000000087805 */ /* 0x000fcc000001ff00 */
[----:B------:R1:W3:Y:S01]  /*0240*/  @P0 LDG.E.64 R8, desc[UR4][R4.64+-0x40000] ;  /* 0xfc00000404080981 */ /* 0x0002e2000c1e1b00 */
[----:B--2---:R-:W-:Y:S02]  /*0250*/  SEL R2, R2, RZ, !P1 ;  /* 0x000000ff02027207 */ /* 0x004fe40004800000 */
[----:B------:R-:W-:-:S03]  /*0260*/  SEL R3, R3, RZ, !P1 ;  /* 0x000000ff03037207 */ /* 0x000fc60004800000 */
[C---:B------:R-:W-:Y:S01]  /*0270*/  FMUL R6, R2.reuse, 1.4426950216293334961 ;  /* 0x3fb8aa3b02067820 */ /* 0x040fe20000400000 */
[----:B------:R-:W-:Y:S01]  /*0280*/  FADD.FTZ R7, |R2|, -RZ ;  /* 0x800000ff02077221 */ /* 0x000fe20000010200 */
[C---:B------:R-:W-:Y:S01]  /*0290*/  FMUL R10, R3.reuse, 1.4426950216293334961 ;  /* 0x3fb8aa3b030a7820 */ /* 0x040fe20000400000 */
[----:B------:R-:W-:-:S03]  /*02a0*/  FADD.FTZ R11, |R3|, -RZ ;  /* 0x800000ff030b7221 */ /* 0x000fc60000010200 */
[----:B------:R-:W1:Y:S01]  /*02b0*/  FRND R6, R6 ;  /* 0x0000000600067307 */ /* 0x000e620000201000 */
[----:B------:R-:W-:Y:S02]  /*02c0*/  FSETP.GEU.AND P2, PT, R7, 0.40999999642372131348, PT ;  /* 0x3ed1eb850700780b */ /* 0x000fe40003f4e000 */
[----:B------:R-:W-:Y:S01]  /*02d0*/  FSETP.GEU.AND P3, PT, R11, 0.40999999642372131348, PT ;  /* 0x3ed1eb850b00780b */ /* 0x000fe20003f6e000 */
[----:B------:R-:W-:-:S04]  /*02e0*/  IMAD.MOV.U32 R11, RZ, RZ, 0x3ab5ebe6 ;  /* 0x3ab5ebe6ff0b7424 */ /* 0x000fc800078e00ff */
[----:B------:R-:W2:Y:S01]  /*02f0*/  FRND R10, R10 ;  /* 0x0000000a000a7307 */ /* 0x000ea20000201000 */
[----:B-1----:R-:W-:Y:S02]  /*0300*/  FSEL R5, R6, RZ, P2 ;  /* 0x000000ff06057208 */ /* 0x002fe40001000000 */
[----:B------:R-:W-:Y:S02]  /*0310*/  FSETP.NEU.AND P2, PT, R3, RZ, PT ;  /* 0x000000ff0300720b */ /* 0x000fe40003f4d000 */
[C---:B------:R-:W-:Y:S01]  /*0320*/  FSETP.NEU.AND P5, PT, R5.reuse, 128, PT ;  /* 0x430000000500780b */ /* 0x040fe20003fad000 */
[----:B------:R-:W-:Y:S01]  /*0330*/  FFMA.FTZ R14, -R5, 0.693145751953125, R2 ;  /* 0x3f317200050e7823 */ /* 0x000fe20000010102 */
[----:B--2---:R-:W-:-:S03]  /*0340*/  FSEL R12, R10, RZ, P3 ;  /* 0x000000ff0a0c7208 */ /* 0x004fc60001800000 */
[C---:B------:R-:W-:Y:S01]  /*0350*/  FFMA.FTZ R14, -R5.reuse, 1.428606765330187045e-06, R14 ;  /* 0x35bfbe8e050e7823 */ /* 0x040fe2000001010e */
[----:B------:R-:W-:Y:S02]  /*0360*/  FSEL R4, R5, 127, P5 ;  /* 0x42fe000005047808 */ /* 0x000fe40002800000 */
[C---:B------:R-:W-:Y:S01]  /*0370*/  FSETP.NEU.AND P4, PT, R12.reuse, 128, PT ;  /* 0x430000000c00780b */ /* 0x040fe20003f8d000 */
[----:B------:R-:W-:Y:S01]  /*0380*/  FFMA.FTZ R7, -R12, 0.693145751953125, R3 ;  /* 0x3f3172000c077823 */ /* 0x000fe20000010103 */
[----:B------:R-:W-:Y:S01]  /*0390*/  MUFU.EX2 R5, R4 ;  /* 0x0000000400057308 */ /* 0x000fe20000000800 */
[----:B------:R-:W-:Y:S02]  /*03a0*/  FSETP.NEU.AND P3, PT, R2, RZ, PT ;  /* 0x000000ff0200720b */ /* 0x000fe40003f6d000 */
[----:B------:R-:W-:Y:S01]  /*03b0*/  FFMA.FTZ R10, -R12, 1.428606765330187045e-06, R7 ;  /* 0x35bfbe8e0c0a7823 */ /* 0x000fe20000010107 */
[----:B------:R-:W-:Y:S01]  /*03c0*/  FFMA.FTZ R7, R14, R11, 0.0083824126049876213074 ;  /* 0x3c0956630e077423 */ /* 0x000fe2000001000b */
[----:B------:R-:W-:-:S02]  /*03d0*/  FSEL R12, R12, 127, P4 ;  /* 0x42fe00000c0c7808 */ /* 0x000fc40002000000 */
[----:B------:R-:W-:Y:S01]  /*03e0*/  FFMA.FTZ R11, R10, R11, 0.0083824126049876213074 ;  /* 0x3c0956630a0b7423 */ /* 0x000fe2000001000b */
[----:B------:R-:W-:Y:S01]  /*03f0*/  FFMA.FTZ R7, R14, R7, 0.041667830199003219604 ;  /* 0x3d2aabe30e077423 */ /* 0x000fe20000010007 */
[----:B------:R-:W1:Y:S01]  /*0400*/  MUFU.EX2 R6, R12 ;  /* 0x0000000c00067308 */ /* 0x000e620000000800 */
[----:B------:R-:W-:Y:S01]  /*0410*/  FSETP.GT.AND P6, PT, R4, 128, PT ;  /* 0x430000000400780b */ /* 0x000fe20003fc4000 */
[----:B------:R-:W-:Y:S01]  /*0420*/  FFMA.FTZ R11, R10, R11, 0.041667830199003219604 ;  /* 0x3d2aabe30a0b7423 */ /* 0x000fe2000001000b */
[----:B------:R-:W-:-:S03]  /*0430*/  FFMA.FTZ R7, R14, R7, 0.16666397452354431152 ;  /* 0x3e2aa9f60e077423 */ /* 0x000fc60000010007 */
[----:B------:R-:W-:Y:S01]  /*0440*/  FFMA.FTZ R11, R10, R11, 0.16666397452354431152 ;  /* 0x3e2aa9f60a0b7423 */ /* 0x000fe2000001000b */
[----:B------:R-:W-:-:S03]  /*0450*/  FFMA.FTZ R7, R14, R7, 0.49999994039535522461 ;  /* 0x3efffffe0e077423 */ /* 0x000fc60000010007 */
[----:B------:R-:W-:Y:S01]  /*0460*/  FFMA.FTZ R11, R10, R11, 0.49999994039535522461 ;  /* 0x3efffffe0a0b7423 */ /* 0x000fe2000001000b */
[----:B------:R-:W-:-:S03]  /*0470*/  FMUL R7, R14, R7 ;  /* 0x000000070e077220 */ /* 0x000fc60000400000 */
[----:B------:R-:W-:Y:S01]  /*0480*/  FMUL R11, R10, R11 ;  /* 0x0000000b0a0b7220 */ /* 0x000fe20000400000 */
[----:B------:R-:W-:Y:S01]  /*0490*/  FFMA.FTZ R14, R14, R7, R14 ;  /* 0x000000070e0e7223 */ /* 0x000fe2000001000e */
[----:B-1----:R-:W-:Y:S02]  /*04a0*/  FADD R7, R6, -1 ;  /* 0xbf80000006077421 */ /* 0x002fe40000000000 */
[----:B------:R-:W-:Y:S01]  /*04b0*/  FFMA.FTZ R11, R10, R11, R10 ;  /* 0x0000000b0a0b7223 */ /* 0x000fe2000001000a */
[----:B------:R-:W-:-:S03]  /*04c0*/  FADD R10, R5, -1 ;  /* 0xbf800000050a7421 */ /* 0x000fc60000000000 */
[----:B------:R-:W-:Y:S01]  /*04d0*/  FFMA.FTZ R11, R6, R11, R7 ;  /* 0x0000000b060b7223 */ /* 0x000fe20000010007 */
[----:B------:R-:W-:Y:S01]  /*04e0*/  FFMA.FTZ R5, R5, R14, R10 ;  /* 0x0000000e05057223 */ /* 0x000fe2000001000a */
[----:B------:R-:W1:Y:S02]  /*04f0*/  LDC.64 R6, c[0x0][0x220] ;  /* 0x00008800ff067b82 */ /* 0x000e640000000a00 */
[----:B------:R-:W-:Y:S01]  /*0500*/  @!P4 FADD R11, R11, R11 ;  /* 0x0000000b0b0bc221 */ /* 0x000fe20000000000 */
[C---:B------:R-:W-:Y:S01]  /*0510*/  FSETP.GT.AND P4, PT, R12.reuse, 128, PT ;  /* 0x430000000c00780b */ /* 0x040fe20003f84000 */
[----:B------:R-:W-:Y:S01]  /*0520*/  @!P5 FADD R5, R5, R5 ;  /* 0x000000050505d221 */ /* 0x000fe20000000000 */
[----:B------:R-:W-:Y:S02]  /*0530*/  FSETP.GEU.AND P5, PT, R12, -25, PT ;  /* 0xc1c800000c00780b */ /* 0x000fe40003fae000 */
[----:B------:R-:W-:Y:S01]  /*0540*/  FSEL R10, R11, +INF , !P4 ;  /* 0x7f8000000b0a7808 */ /* 0x000fe20006000000 */
[----:B------:R-:W-:Y:S01]  /*0550*/  FADD R11, R2, R2 ;  /* 0x00000002020b7221 */ /* 0x000fe20000000000 */
[----:B------:R-:W-:-:S02]  /*0560*/  FSEL R5, R5, +INF , !P6 ;  /* 0x7f80000005057808 */ /* 0x000fc40007000000 */
[----:B------:R-:W-:Y:S02]  /*0570*/  FSETP.GEU.AND P4, PT, R4, -25, PT ;  /* 0xc1c800000400780b */ /* 0x000fe40003f8e000 */
[----:B------:R-:W-:Y:S01]  /*0580*/  FSEL R10, R10, -1, P5 ;  /* 0xbf8000000a0a7808 */ /* 0x000fe20002800000 */
[----:B------:R-:W-:Y:S01]  /*0590*/  @!P2 FADD R10, R3, R3 ;  /* 0x00000003030aa221 */ /* 0x000fe20000000000 */
[----:B------:R-:W-:Y:S02]  /*05a0*/  @P3 FSEL R11, R5, -1, P4 ;  /* 0xbf800000050b3808 */ /* 0x000fe40002000000 */
[C---:B------:R-:W-:Y:S02]  /*05b0*/  FSETP.GT.AND P3, PT, R2.reuse, RZ, PT ;  /* 0x000000ff0200720b */ /* 0x040fe40003f64000 */
[----:B------:R-:W-:Y:S02]  /*05c0*/  FSETP.GT.AND P2, PT, R3, RZ, PT ;  /* 0x000000ff0300720b */ /* 0x000fe40003f44000 */
[----:B------:R-:W-:-:S02]  /*05d0*/  FSEL R4, R2, R11, P3 ;  /* 0x0000000b02047208 */ /* 0x000fc40001800000 */
[----:B------:R-:W-:Y:S01]  /*05e0*/  FSEL R5, R3, R10, P2 ;  /* 0x0000000a03057208 */ /* 0x000fe20001000000 */
[----:B-1----:R-:W-:Y:S01]  /*05f0*/  IMAD.WIDE R2, R0, 0x4, R6 ;  /* 0x0000000400027825 */ /* 0x002fe200078e0206 */
[----:B---3--:R-:W-:Y:S02]  /*0600*/  @P1 SEL R4, R8, RZ, P0 ;  /* 0x000000ff08041207 */ /* 0x008fe40000000000 */
[----:B------:R-:W-:-:S05]  /*0610*/  @P1 SEL R5, R9, RZ, P0 ;  /* 0x000000ff09051207 */ /* 0x000fca0000000000 */
[----:B------:R-:W-:Y:S01]  /*0620*/  STG.E.64 desc[UR4][R2.64], R4 ;  /* 0x0000000402007986 */ /* 0x000fe2000c101b04 */
[----:B------:R-:W-:Y:S05]  /*0630*/  EXIT ;  /* 0x000000000000794d */ /* 0x000fea0003800000 */
.L_x_0:
[----:B------:R-:W-:-:S00]  /*0640*/  BRA `(.L_x_0) ;  /* 0xfffffffc00fc7947 */ /* 0x000fc0000383ffff */
[----:B------:R-:W-:-:S00]  /*0650*/  NOP ;  /* 0x0000000000007918 */ /* 0x000fc00000000000 */
        /* <DEDUP_REMOVED lines=10> */
.L_x_1:


//--------------------- .nv.global.init           --------------------------
	.section	.nv.global.init,"aw",@progbits
.nv.global.init:
	.type		_$_str,@object
	.size		_$_str,(.L_0 - _$_str)
_$_str:
        /*0000*/ 	.byte	0x5f, 0x5f, 0x43, 0x55, 0x44, 0x41, 0x5f, 0x46, 0x54, 0x5a, 0x00
.L_0:


//--------------------- .nv.constant0.triton_poi_fused_cat_10 --------------------------
	.section	.nv.constant0.triton_poi_fused_cat_10,"a",@progbits
	.sectionflags	@""
	.align	4
.nv.constant0.triton_poi_fused_cat_10:
	.zero		556
